//
// Generated by NVIDIA NVVM Compiler
//
// Compiler Build ID: CL-36424714
// Cuda compilation tools, release 13.0, V13.0.88
// Based on NVVM 20.0.0
//

.version 9.0
.target sm_100
.address_size 64

	// .globl	_Z21gpuLinearSearchKernelPiiiS_
.extern .func  (.param .b32 func_retval0) vprintf
(
	.param .b64 vprintf_param_0,
	.param .b64 vprintf_param_1
)
;
.global .align 1 .b8 $str[16] = {70, 79, 85, 78, 68, 32, 37, 100, 32, 65, 84, 32, 37, 100, 10};

.visible .entry _Z21gpuLinearSearchKernelPiiiS_(
	.param .u64 .ptr .align 1 _Z21gpuLinearSearchKernelPiiiS__param_0,
	.param .u32 _Z21gpuLinearSearchKernelPiiiS__param_1,
	.param .u32 _Z21gpuLinearSearchKernelPiiiS__param_2,
	.param .u64 .ptr .align 1 _Z21gpuLinearSearchKernelPiiiS__param_3
)
{
	.local .align 8 .b8 	__local_depot0[8];
	.reg .b64 	%SP;
	.reg .b64 	%SPL;
	.reg .pred 	%p<3>;
	.reg .b32 	%r<10>;
	.reg .b64 	%rd<11>;

	mov.u64 	%SPL, __local_depot0;
	cvta.local.u64 	%SP, %SPL;
	ld.param.u64 	%rd1, [_Z21gpuLinearSearchKernelPiiiS__param_0];
	ld.param.u32 	%r3, [_Z21gpuLinearSearchKernelPiiiS__param_1];
	ld.param.u32 	%r2, [_Z21gpuLinearSearchKernelPiiiS__param_2];
	ld.param.u64 	%rd2, [_Z21gpuLinearSearchKernelPiiiS__param_3];
	mov.u32 	%r4, %ctaid.x;
	mov.u32 	%r5, %ntid.x;
	mov.u32 	%r6, %tid.x;
	mad.lo.s32 	%r1, %r4, %r5, %r6;
	setp.ge.s32 	%p1, %r1, %r3;
	@%p1 bra 	$L__BB0_3;
	cvta.to.global.u64 	%rd3, %rd1;
	mul.wide.s32 	%rd4, %r1, 4;
	add.s64 	%rd5, %rd3, %rd4;
	ld.global.u32 	%r7, [%rd5];
	setp.ne.s32 	%p2, %r7, %r2;
	@%p2 bra 	$L__BB0_3;
	add.u64 	%rd6, %SP, 0;
	add.u64 	%rd7, %SPL, 0;
	st.local.v2.u32 	[%rd7], {%r2, %r1};
	mov.u64 	%rd8, $str;
	cvta.global.u64 	%rd9, %rd8;
	{ // callseq 0, 0
	.param .b64 param0;
	st.param.b64 	[param0], %rd9;
	.param .b64 param1;
	st.param.b64 	[param1], %rd6;
	.param .b32 retval0;
	call.uni (retval0), 
	vprintf, 
	(
	param0, 
	param1
	);
	ld.param.b32 	%r8, [retval0];
	} // callseq 0
	cvta.to.global.u64 	%rd10, %rd2;
	st.global.u32 	[%rd10], %r1;
$L__BB0_3:
	bar.sync 	0;
	ret;

}


// ===== COMPILED SASS (sm_100) =====

	.target	sm_100

	.elftype	@"ET_EXEC"


//--------------------- .note.nv.tkinfo           --------------------------
	.section	.note.nv.tkinfo,"",@"SHT_NOTE"
	.sectionflags	@"SHF_NOTE_NV_TKINFO"
	.tkinfo
        /*0018*/ 	.word	0x00000002
        /*0030*/ 	.string	""
        /*0030*/ 	.string	"ptxas"
        /*0030*/ 	.string	"Cuda compilation tools, release 13.0, V13.0.88"
        /*0030*/ 	.string	"Build cuda_13.0.r13.0/compiler.36424714_0"
        /*0030*/ 	.string	"-arch sm_100 -m 64 "



//--------------------- .note.nv.cuinfo           --------------------------
	.section	.note.nv.cuinfo,"",@"SHT_NOTE"
	.sectionflags	@"SHF_NOTE_NV_CUINFO"
        /*0018*/ 	.short	0x0002
        /*001a*/ 	.short	0x0064
        /*001c*/ 	.short	0x0082
	.zero		2


//--------------------- .nv.info                  --------------------------
	.section	.nv.info,"",@"SHT_CUDA_INFO"
	.align	4


	//----- nvinfo : EIATTR_REGCOUNT
	.align		4
        /*0000*/ 	.byte	0x04, 0x2f
        /*0002*/ 	.short	(.L_2 - .L_1)
	.align		4
.L_1:
        /*0004*/ 	.word	index@(_Z21gpuLinearSearchKernelPiiiS_)
        /*0008*/ 	.word	0x00000018


	//----- nvinfo : EIATTR_FRAME_SIZE
	.align		4
.L_2:
        /*000c*/ 	.byte	0x04, 0x11
        /*000e*/ 	.short	(.L_4 - .L_3)
	.align		4
.L_3:
        /*0010*/ 	.word	index@(_Z21gpuLinearSearchKernelPiiiS_)
        /*0014*/ 	.word	0x00000008


	//----- nvinfo : EIATTR_MIN_STACK_SIZE
	.align		4
.L_4:
        /*0018*/ 	.byte	0x04, 0x12
        /*001a*/ 	.short	(.L_6 - .L_5)
	.align		4
.L_5:
        /*001c*/ 	.word	index@(_Z21gpuLinearSearchKernelPiiiS_)
        /*0020*/ 	.word	0x00000008
.L_6:


//--------------------- .nv.compat                --------------------------
	.section	.nv.compat,"",@"SHT_CUDA_COMPAT_INFO"
	.align	4
        /*0000*/ 	.byte	0x02, 0x09, 0x00, 0x00, 0x02, 0x02, 0x01, 0x00, 0x02, 0x05, 0x05, 0x00, 0x03, 0x07, 0x01, 0x01
        /*0010*/ 	.byte	0x02, 0x03, 0x00, 0x00, 0x02, 0x06, 0x01, 0x00, 0x04, 0x0b, 0x08, 0x00, 0x09, 0x00, 0x00, 0x00
        /*0020*/ 	.byte	0x00, 0x00, 0x00, 0x00


//--------------------- .nv.info._Z21gpuLinearSearchKernelPiiiS_ --------------------------
	.section	.nv.info._Z21gpuLinearSearchKernelPiiiS_,"",@"SHT_CUDA_INFO"
	.sectionflags	@""
	.align	4


	//----- nvinfo : EIATTR_CUDA_API_VERSION
	.align		4
        /*0000*/ 	.byte	0x04, 0x37
        /*0002*/ 	.short	(.L_8 - .L_7)
.L_7:
        /*0004*/ 	.word	0x00000082


	//----- nvinfo : EIATTR_KPARAM_INFO
	.align		4
.L_8:
        /*0008*/ 	.byte	0x04, 0x17
        /*000a*/ 	.short	(.L_10 - .L_9)
.L_9:
        /*000c*/ 	.word	0x00000000
        /*0010*/ 	.short	0x0003
        /*0012*/ 	.short	0x0010
        /*0014*/ 	.byte	0x00, 0xf5, 0x21, 0x00


	//----- nvinfo : EIATTR_KPARAM_INFO
	.align		4
.L_10:
        /*0018*/ 	.byte	0x04, 0x17
        /*001a*/ 	.short	(.L_12 - .L_11)
.L_11:
        /*001c*/ 	.word	0x00000000
        /*0020*/ 	.short	0x0002
        /*0022*/ 	.short	0x000c
        /*0024*/ 	.byte	0x00, 0xf0, 0x11, 0x00


	//----- nvinfo : EIATTR_KPARAM_INFO
	.align		4
.L_12:
        /*0028*/ 	.byte	0x04, 0x17
        /*002a*/ 	.short	(.L_14 - .L_13)
.L_13:
        /*002c*/ 	.word	0x00000000
        /*0030*/ 	.short	0x0001
        /*0032*/ 	.short	0x0008
        /*0034*/ 	.byte	0x00, 0xf0, 0x11, 0x00


	//----- nvinfo : EIATTR_KPARAM_INFO
	.align		4
.L_14:
        /*0038*/ 	.byte	0x04, 0x17
        /*003a*/ 	.short	(.L_16 - .L_15)
.L_15:
        /*003c*/ 	.word	0x00000000
        /*0040*/ 	.short	0x0000
        /*0042*/ 	.short	0x0000
        /*0044*/ 	.byte	0x00, 0xf5, 0x21, 0x00


	//----- nvinfo : EIATTR_SPARSE_MMA_MASK
	.align		4
.L_16:
        /*0048*/ 	.byte	0x03, 0x50
        /*004a*/ 	.short	0x0000


	//----- nvinfo : EIATTR_MAXREG_COUNT
	.align		4
        /*004c*/ 	.byte	0x03, 0x1b
        /*004e*/ 	.short	0x00ff


	//----- nvinfo : EIATTR_NUM_BARRIERS
	.align		4
        /*0050*/ 	.byte	0x02, 0x4c
        /*0052*/ 	.byte	0x01
	.zero		1


	//----- nvinfo : EIATTR_EXTERNS
	.align		4
        /*0054*/ 	.byte	0x04, 0x0f
        /*0056*/ 	.short	(.L_18 - .L_17)


	//   ....[0]....
	.align		4
.L_17:
        /*0058*/ 	.word	index@(vprintf)


	//----- nvinfo : EIATTR_MERCURY_ISA_VERSION
	.align		4
.L_18:
        /*005c*/ 	.byte	0x03, 0x5f
        /*005e*/ 	.short	0x0101


	//----- nvinfo : EIATTR_VRC_CTA_INIT_COUNT
	.align		4
        /*0060*/ 	.byte	0x02, 0x4a
	.zero		1
	.zero		1


	//----- nvinfo : EIATTR_SYSCALL_OFFSETS
	.align		4
        /*0064*/ 	.byte	0x04, 0x46
        /*0066*/ 	.short	(.L_20 - .L_19)


	//   ....[0]....
.L_19:
        /*0068*/ 	.word	0x000001d0


	//----- nvinfo : EIATTR_EXIT_INSTR_OFFSETS
	.align		4
.L_20:
        /*006c*/ 	.byte	0x04, 0x1c
        /*006e*/ 	.short	(.L_22 - .L_21)


	//   ....[0]....
.L_21:
        /*0070*/ 	.word	0x00000240


	//----- nvinfo : EIATTR_CRS_STACK_SIZE
	.align		4
.L_22:
        /*0074*/ 	.byte	0x04, 0x1e
        /*0076*/ 	.short	(.L_24 - .L_23)
.L_23:
        /*0078*/ 	.word	0x00000000


	//----- nvinfo : EIATTR_CBANK_PARAM_SIZE
	.align		4
.L_24:
        /*007c*/ 	.byte	0x03, 0x19
        /*007e*/ 	.short	0x0018


	//----- nvinfo : EIATTR_PARAM_CBANK
	.align		4
        /*0080*/ 	.byte	0x04, 0x0a
        /*0082*/ 	.short	(.L_26 - .L_25)
	.align		4
.L_25:
        /*0084*/ 	.word	index@(.nv.constant0._Z21gpuLinearSearchKernelPiiiS_)
        /*0088*/ 	.short	0x0380
        /*008a*/ 	.short	0x0018


	//----- nvinfo : EIATTR_SW_WAR
	.align		4
.L_26:
        /*008c*/ 	.byte	0x04, 0x36
        /*008e*/ 	.short	(.L_28 - .L_27)
.L_27:
        /*0090*/ 	.word	0x00000008
.L_28:


//--------------------- .nv.callgraph             --------------------------
	.section	.nv.callgraph,"",@"SHT_CUDA_CALLGRAPH"
	.align	4
	.sectionentsize	8
	.align		4
        /*0000*/ 	.word	0x00000000
	.align		4
        /*0004*/ 	.word	0xffffffff
	.align		4
        /*0008*/ 	.word	index@(_Z21gpuLinearSearchKernelPiiiS_)
	.align		4
        /*000c*/ 	.word	index@(vprintf)
	.align		4
        /*0010*/ 	.word	0x00000000
	.align		4
        /*0014*/ 	.word	0xfffffffe
	.align		4
        /*0018*/ 	.word	0x00000000
	.align		4
        /*001c*/ 	.word	0xfffffffd
	.align		4
        /*0020*/ 	.word	0x00000000
	.align		4
        /*0024*/ 	.word	0xfffffffc


//--------------------- .nv.constant4             --------------------------
	.section	.nv.constant4,"a",@progbits
	.align	8
	.align		8
.nv.constant4:
        /*0000*/ 	.dword	vprintf
	.align		8
        /*0008*/ 	.dword	$str


//--------------------- .text._Z21gpuLinearSearchKernelPiiiS_ --------------------------
	.section	.text._Z21gpuLinearSearchKernelPiiiS_,"ax",@progbits
	.align	128
        .global         _Z21gpuLinearSearchKernelPiiiS_
        .type           _Z21gpuLinearSearchKernelPiiiS_,@function
        .size           _Z21gpuLinearSearchKernelPiiiS_,(.L_x_3 - _Z21gpuLinearSearchKernelPiiiS_)
        .other          _Z21gpuLinearSearchKernelPiiiS_,@"STO_CUDA_ENTRY STV_DEFAULT"
_Z21gpuLinearSearchKernelPiiiS_:
.text._Z21gpuLinearSearchKernelPiiiS_:
[----:B------:R-:W0:Y:S01]  /*0000*/  LDC R1, c[0x0][0x37c] ;  /* 0x0000df00ff017b82 */ /* 0x000e220000000800 */
[----:B------:R-:W1:Y:S01]  /*0010*/  S2R R0, SR_TID.X ;  /* 0x0000000000007919 */ /* 0x000e620000002100 */
[----:B------:R-:W2:Y:S06]  /*0020*/  LDCU UR5, c[0x0][0x2fc] ;  /* 0x00005f80ff0577ac */ /* 0x000eac0008000800 */
[----:B------:R-:W1:Y:S01]  /*0030*/  S2UR UR6, SR_CTAID.X ;  /* 0x00000000000679c3 */ /* 0x000e620000002500 */
[----:B0-----:R-:W-:Y:S01]  /*0040*/  VIADD R1, R1, 0xfffffff8 ;  /* 0xfffffff801017836 */ /* 0x001fe20000000000 */
[----:B------:R-:W0:Y:S01]  /*0050*/  LDCU UR7, c[0x0][0x388] ;  /* 0x00007100ff0777ac */ /* 0x000e220008000800 */
[----:B------:R-:W3:Y:S05]  /*0060*/  LDCU UR4, c[0x0][0x2f8] ;  /* 0x00005f00ff0477ac */ /* 0x000eea0008000800 */
[----:B------:R-:W1:Y:S01]  /*0070*/  LDC R19, c[0x0][0x360] ;  /* 0x0000d800ff137b82 */ /* 0x000e620000000800 */
[----:B---3--:R-:W-:-:S05]  /*0080*/  IADD3 R6, P1, PT, R1, UR4, RZ ;  /* 0x0000000401067c10 */ /* 0x008fca000ff3e0ff */
[----:B--2---:R-:W-:Y:S02]  /*0090*/  IMAD.X R7, RZ, RZ, UR5, P1 ;  /* 0x00000005ff077e24 */ /* 0x004fe400088e06ff */
[----:B-1----:R-:W-:-:S05]  /*00a0*/  IMAD R19, R19, UR6, R0 ;  /* 0x0000000613137c24 */ /* 0x002fca000f8e0200 */
[----:B0-----:R-:W-:-:S13]  /*00b0*/  ISETP.GE.AND P0, PT, R19, UR7, PT ;  /* 0x0000000713007c0c */ /* 0x001fda000bf06270 */
[----:B------:R-:W-:Y:S05]  /*00c0*/  @P0 BRA `(.L_x_0) ;  /* 0x0000000000540947 */ /* 0x000fea0003800000 */
[----:B------:R-:W0:Y:S08]  /*00d0*/  LDC.64 R16, c[0x0][0x358] ;  /* 0x0000d600ff107b82 */ /* 0x000e300000000a00 */
[----:B------:R-:W1:Y:S08]  /*00e0*/  LDC.64 R2, c[0x0][0x380] ;  /* 0x0000e000ff027b82 */ /* 0x000e700000000a00 */
[----:B------:R-:W2:Y:S01]  /*00f0*/  LDC R18, c[0x0][0x38c] ;  /* 0x0000e300ff127b82 */ /* 0x000ea20000000800 */
[----:B0-----:R-:W-:-:S02]  /*0100*/  R2UR UR4, R16 ;  /* 0x00000000100472ca */ /* 0x001fc400000e0000 */
[----:B------:R-:W-:Y:S01]  /*0110*/  R2UR UR5, R17 ;  /* 0x00000000110572ca */ /* 0x000fe200000e0000 */
[----:B-1----:R-:W-:-:S12]  /*0120*/  IMAD.WIDE R2, R19, 0x4, R2 ;  /* 0x0000000413027825 */ /* 0x002fd800078e0202 */
[----:B------:R-:W2:Y:S02]  /*0130*/  LDG.E R3, desc[UR4][R2.64] ;  /* 0x0000000402037981 */ /* 0x000ea4000c1e1900 */
[----:B--2---:R-:W-:-:S13]  /*0140*/  ISETP.NE.AND P0, PT, R3, R18, PT ;  /* 0x000000120300720c */ /* 0x004fda0003f05270 */
[----:B------:R-:W-:Y:S05]  /*0150*/  @P0 BRA `(.L_x_0) ;  /* 0x0000000000300947 */ /* 0x000fea0003800000 */
[----:B------:R-:W-:Y:S01]  /*0160*/  MOV R0, 0x0 ;  /* 0x0000000000007802 */ /* 0x000fe20000000f00 */
[----:B------:R0:W-:Y:S01]  /*0170*/  STL.64 [R1], R18 ;  /* 0x0000001201007387 */ /* 0x0001e20000100a00 */
[----:B------:R-:W1:Y:S02]  /*0180*/  LDCU.64 UR4, c[0x4][0x8] ;  /* 0x01000100ff0477ac */ /* 0x000e640008000a00 */
[----:B------:R0:W2:Y:S01]  /*0190*/  LDC.64 R2, c[0x4][R0] ;  /* 0x0100000000027b82 */ /* 0x0000a20000000a00 */
[----:B-1----:R-:W-:Y:S02]  /*01a0*/  IMAD.U32 R4, RZ, RZ, UR4 ;  /* 0x00000004ff047e24 */ /* 0x002fe4000f8e00ff */
[----:B0-----:R-:W-:-:S07]  /*01b0*/  IMAD.U32 R5, RZ, RZ, UR5 ;  /* 0x00000005ff057e24 */ /* 0x001fce000f8e00ff */
[----:B------:R-:W-:-:S07]  /*01c0*/  LEPC R20, `(.L_x_1) ;  /* 0x000000001014794e */ /* 0x000fce0000000000 */
[----:B--2---:R-:W-:Y:S05]  /*01d0*/  CALL.ABS.NOINC R2 ;  /* 0x0000000002007343 */ /* 0x004fea0003c00000 */
.L_x_1:
[----:B------:R-:W0:Y:S01]  /*01e0*/  LDC.64 R2, c[0x0][0x390] ;  /* 0x0000e400ff027b82 */ /* 0x000e220000000a00 */
[----:B------:R-:W-:Y:S02]  /*01f0*/  R2UR UR4, R16 ;  /* 0x00000000100472ca */ /* 0x000fe400000e0000 */
[----:B------:R-:W-:-:S13]  /*0200*/  R2UR UR5, R17 ;  /* 0x00000000110572ca */ /* 0x000fda00000e0000 */
[----:B0-----:R0:W-:Y:S02]  /*0210*/  STG.E desc[UR4][R2.64], R19 ;  /* 0x0000001302007986 */ /* 0x0011e4000c101904 */
.L_x_0:
[----:B------:R-:W-:Y:S05]  /*0220*/  WARPSYNC.ALL ;  /* 0x0000000000007948 */ /* 0x000fea0003800000 */
[----:B------:R-:W-:Y:S06]  /*0230*/  BAR.SYNC.DEFER_BLOCKING 0x0 ;  /* 0x0000000000007b1d */ /* 0x000fec0000010000 */
[----:B------:R-:W-:Y:S05]  /*0240*/  EXIT ;  /* 0x000000000000794d */ /* 0x000fea0003800000 */
.L_x_2:
[----:B------:R-:W-:-:S00]  /*0250*/  BRA `(.L_x_2) ;  /* 0xfffffffc00fc7947 */ /* 0x000fc0000383ffff */
[----:B------:R-:W-:-:S00]  /*0260*/  NOP ;  /* 0x0000000000007918 */ /* 0x000fc00000000000 */
        /* <DEDUP_REMOVED lines=9> */
.L_x_3:


//--------------------- .nv.global.init           --------------------------
	.section	.nv.global.init,"aw",@progbits
.nv.global.init:
	.type		$str,@object
	.size		$str,(.L_0 - $str)
$str:
        /*0000*/ 	.byte	0x46, 0x4f, 0x55, 0x4e, 0x44, 0x20, 0x25, 0x64, 0x20, 0x41, 0x54, 0x20, 0x25, 0x64, 0x0a, 0x00
.L_0:


//--------------------- .nv.shared.reserved.0     --------------------------
	.section	.nv.shared.reserved.0,"aw",@nobits
	.weak		__nv_reservedSMEM_offset_0_alias
	.size		__nv_reservedSMEM_offset_0_alias, 0, 64
	.other		__nv_reservedSMEM_offset_0_alias,@"STO_CUDA_RESERVED_SHARED STV_DEFAULT"
__nv_reservedSMEM_offset_0_alias:
	.zero		0
	.zero		64


//--------------------- .nv.constant0._Z21gpuLinearSearchKernelPiiiS_ --------------------------
	.section	.nv.constant0._Z21gpuLinearSearchKernelPiiiS_,"a",@progbits
	.sectionflags	@""
	.align	4
.nv.constant0._Z21gpuLinearSearchKernelPiiiS_:
	.zero		920


//--------------------- SYMBOLS --------------------------

	.type		.nv.reservedSmem.offset0,@object
	.size		.nv.reservedSmem.offset0,0x4
	.type		vprintf,@function
